	.headerflags	@"EF_CUDA_TEXMODE_UNIFIED EF_CUDA_64BIT_ADDRESS EF_CUDA_ACCELERATORS EF_CUDA_SM90 EF_CUDA_VIRTUAL_SM(EF_CUDA_SM90)"
	.elftype	@"ET_EXEC"


//--------------------- .nv.info                  --------------------------
	.section	.nv.info,"",@"SHT_CUDA_INFO"
	.align	4


	//----- nvinfo : EIATTR_REGCOUNT
	.align		4
        /*0000*/ 	.byte	0x04, 0x2f
        /*0002*/ 	.short	(.L_1 - .L_0)
	.align		4
.L_0:
        /*0004*/ 	.word	index@(triton_per_fused_sum_0)
        /*0008*/ 	.word	0x00000014


	//----- nvinfo : EIATTR_MIN_STACK_SIZE
	.align		4
.L_1:
        /*000c*/ 	.byte	0x04, 0x12
        /*000e*/ 	.short	(.L_3 - .L_2)
	.align		4
.L_2:
        /*0010*/ 	.word	index@(triton_per_fused_sum_0)
        /*0014*/ 	.word	0x00000000


	//----- nvinfo : EIATTR_FRAME_SIZE
	.align		4
.L_3:
        /*0018*/ 	.byte	0x04, 0x11
        /*001a*/ 	.short	(.L_5 - .L_4)
	.align		4
.L_4:
        /*001c*/ 	.word	index@(triton_per_fused_sum_0)
        /*0020*/ 	.word	0x00000000


	//----- nvinfo : EIATTR_MIN_STACK_SIZE
	.align		4
.L_5:
        /*0024*/ 	.byte	0x04, 0x12
        /*0026*/ 	.short	(.L_7 - .L_6)
	.align		4
.L_6:
        /*0028*/ 	.word	index@(triton_per_fused_sum_0)
        /*002c*/ 	.word	0x00000000
.L_7:


//--------------------- .nv.info.triton_per_fused_sum_0 --------------------------
	.section	.nv.info.triton_per_fused_sum_0,"",@"SHT_CUDA_INFO"
	.sectionflags	@""
	.align	4


	//----- nvinfo : EIATTR_CUDA_API_VERSION
	.align		4
        /*0000*/ 	.byte	0x04, 0x37
        /*0002*/ 	.short	(.L_9 - .L_8)
.L_8:
        /*0004*/ 	.word	0x0000007c


	//----- nvinfo : EIATTR_KPARAM_INFO
	.align		4
.L_9:
        /*0008*/ 	.byte	0x04, 0x17
        /*000a*/ 	.short	(.L_11 - .L_10)
.L_10:
        /*000c*/ 	.word	0x00000000
        /*0010*/ 	.short	0x0007
        /*0012*/ 	.short	0x0034
        /*0014*/ 	.byte	0x00, 0xf0, 0x11, 0x00


	//----- nvinfo : EIATTR_KPARAM_INFO
	.align		4
.L_11:
        /*0018*/ 	.byte	0x04, 0x17
        /*001a*/ 	.short	(.L_13 - .L_12)
.L_12:
        /*001c*/ 	.word	0x00000000
        /*0020*/ 	.short	0x0006
        /*0022*/ 	.short	0x0030
        /*0024*/ 	.byte	0x00, 0xf0, 0x11, 0x00


	//----- nvinfo : EIATTR_KPARAM_INFO
	.align		4
.L_13:
        /*0028*/ 	.byte	0x04, 0x17
        /*002a*/ 	.short	(.L_15 - .L_14)
.L_14:
        /*002c*/ 	.word	0x00000000
        /*0030*/ 	.short	0x0005
        /*0032*/ 	.short	0x0028
        /*0034*/ 	.byte	0x00, 0xf4, 0x21, 0x00


	//----- nvinfo : EIATTR_KPARAM_INFO
	.align		4
.L_15:
        /*0038*/ 	.byte	0x04, 0x17
        /*003a*/ 	.short	(.L_17 - .L_16)
.L_16:
        /*003c*/ 	.word	0x00000000
        /*0040*/ 	.short	0x0004
        /*0042*/ 	.short	0x0020
        /*0044*/ 	.byte	0x00, 0xf4, 0x21, 0x00


	//----- nvinfo : EIATTR_KPARAM_INFO
	.align		4
.L_17:
        /*0048*/ 	.byte	0x04, 0x17
        /*004a*/ 	.short	(.L_19 - .L_18)
.L_18:
        /*004c*/ 	.word	0x00000000
        /*0050*/ 	.short	0x0003
        /*0052*/ 	.short	0x0018
        /*0054*/ 	.byte	0x00, 0xf4, 0x21, 0x00


	//----- nvinfo : EIATTR_KPARAM_INFO
	.align		4
.L_19:
        /*0058*/ 	.byte	0x04, 0x17
        /*005a*/ 	.short	(.L_21 - .L_20)
.L_20:
        /*005c*/ 	.word	0x00000000
        /*0060*/ 	.short	0x0002
        /*0062*/ 	.short	0x0010
        /*0064*/ 	.byte	0x00, 0xf4, 0x21, 0x00


	//----- nvinfo : EIATTR_KPARAM_INFO
	.align		4
.L_21:
        /*0068*/ 	.byte	0x04, 0x17
        /*006a*/ 	.short	(.L_23 - .L_22)
.L_22:
        /*006c*/ 	.word	0x00000000
        /*0070*/ 	.short	0x0001
        /*0072*/ 	.short	0x0008
        /*0074*/ 	.byte	0x00, 0xf4, 0x21, 0x00


	//----- nvinfo : EIATTR_KPARAM_INFO
	.align		4
.L_23:
        /*0078*/ 	.byte	0x04, 0x17
        /*007a*/ 	.short	(.L_25 - .L_24)
.L_24:
        /*007c*/ 	.word	0x00000000
        /*0080*/ 	.short	0x0000
        /*0082*/ 	.short	0x0000
        /*0084*/ 	.byte	0x00, 0xf4, 0x21, 0x00


	//----- nvinfo : EIATTR_SPARSE_MMA_MASK
	.align		4
.L_25:
        /*0088*/ 	.byte	0x03, 0x50
        /*008a*/ 	.short	0x0000


	//----- nvinfo : EIATTR_MAXREG_COUNT
	.align		4
        /*008c*/ 	.byte	0x03, 0x1b
        /*008e*/ 	.short	0x00ff


	//----- nvinfo : EIATTR_COOP_GROUP_MASK_REGIDS
	.align		4
        /*0090*/ 	.byte	0x04, 0x29
        /*0092*/ 	.short	(.L_27 - .L_26)


	//   ....[0]....
.L_26:
        /*0094*/ 	.word	0xffffffff


	//   ....[1]....
        /*0098*/ 	.word	0xffffffff


	//   ....[2]....
        /*009c*/ 	.word	0xffffffff


	//   ....[3]....
        /*00a0*/ 	.word	0xffffffff


	//----- nvinfo : EIATTR_COOP_GROUP_INSTR_OFFSETS
	.align		4
.L_27:
        /*00a4*/ 	.byte	0x04, 0x28
        /*00a6*/ 	.short	(.L_29 - .L_28)


	//   ....[0]....
.L_28:
        /*00a8*/ 	.word	0x000002a0


	//   ....[1]....
        /*00ac*/ 	.word	0x000002c0


	//   ....[2]....
        /*00b0*/ 	.word	0x000002e0


	//   ....[3]....
        /*00b4*/ 	.word	0x00000330


	//----- nvinfo : EIATTR_EXIT_INSTR_OFFSETS
	.align		4
.L_29:
        /*00b8*/ 	.byte	0x04, 0x1c
        /*00ba*/ 	.short	(.L_31 - .L_30)


	//   ....[0]....
.L_30:
        /*00bc*/ 	.word	0x00000360


	//   ....[1]....
        /*00c0*/ 	.word	0x00000380


	//----- nvinfo : EIATTR_REQNTID
	.align		4
.L_31:
        /*00c4*/ 	.byte	0x04, 0x10
        /*00c6*/ 	.short	(.L_33 - .L_32)
.L_32:
        /*00c8*/ 	.word	0x00000040
        /*00cc*/ 	.word	0x00000001
        /*00d0*/ 	.word	0x00000001


	//----- nvinfo : EIATTR_CBANK_PARAM_SIZE
	.align		4
.L_33:
        /*00d4*/ 	.byte	0x03, 0x19
        /*00d6*/ 	.short	0x0038


	//----- nvinfo : EIATTR_PARAM_CBANK
	.align		4
        /*00d8*/ 	.byte	0x04, 0x0a
        /*00da*/ 	.short	(.L_35 - .L_34)
	.align		4
.L_34:
        /*00dc*/ 	.word	index@(.nv.constant0.triton_per_fused_sum_0)
        /*00e0*/ 	.short	0x0210
        /*00e2*/ 	.short	0x0038


	//----- nvinfo : EIATTR_SW_WAR
	.align		4
.L_35:
        /*00e4*/ 	.byte	0x04, 0x36
        /*00e6*/ 	.short	(.L_37 - .L_36)
.L_36:
        /*00e8*/ 	.word	0x00000008
.L_37:


//--------------------- .nv.callgraph             --------------------------
	.section	.nv.callgraph,"",@"SHT_CUDA_CALLGRAPH"
	.align	4
	.sectionentsize	8
	.align		4
        /*0000*/ 	.word	0x00000000
	.align		4
        /*0004*/ 	.word	0xffffffff
	.align		4
        /*0008*/ 	.word	0x00000000
	.align		4
        /*000c*/ 	.word	0xfffffffe
	.align		4
        /*0010*/ 	.word	0x00000000
	.align		4
        /*0014*/ 	.word	0xfffffffd
	.align		4
        /*0018*/ 	.word	0x00000000
	.align		4
        /*001c*/ 	.word	0xfffffffc


//--------------------- .text.triton_per_fused_sum_0 --------------------------
	.section	.text.triton_per_fused_sum_0,"ax",@progbits
	.align	128
        .global         triton_per_fused_sum_0
        .type           triton_per_fused_sum_0,@function
        .size           triton_per_fused_sum_0,(.L_x_1 - triton_per_fused_sum_0)
        .other          triton_per_fused_sum_0,@"STO_CUDA_ENTRY STV_DEFAULT"
triton_per_fused_sum_0:
.text.triton_per_fused_sum_0:
[----:B------:R-:W0:Y:S01]  /*0000*/  LDC R1, c[0x0][0x28] ;  /* 0x00000a00ff017b82 */ /* 0x000e220000000800 */
[----:B------:R-:W1:Y:S07]  /*0010*/  S2R R0, SR_CTAID.X ;  /* 0x0000000000007919 */ /* 0x000e6e0000002500 */
[----:B------:R-:W2:Y:S01]  /*0020*/  LDC.64 R10, c[0x0][0x228] ;  /* 0x00008a00ff0a7b82 */ /* 0x000ea20000000a00 */
[----:B------:R-:W-:Y:S01]  /*0030*/  ULDC.64 UR4, c[0x0][0x208] ;  /* 0x0000820000047ab9 */ /* 0x000fe20000000a00 */
[----:B------:R-:W3:Y:S06]  /*0040*/  S2R R14, SR_TID.X ;  /* 0x00000000000e7919 */ /* 0x000eec0000002100 */
[----:B------:R-:W4:Y:S08]  /*0050*/  LDC.64 R8, c[0x0][0x230] ;  /* 0x00008c00ff087b82 */ /* 0x000f300000000a00 */
[----:B------:R-:W5:Y:S08]  /*0060*/  LDC.64 R6, c[0x0][0x218] ;  /* 0x00008600ff067b82 */ /* 0x000f700000000a00 */
[----:B------:R-:W5:Y:S01]  /*0070*/  LDC.64 R4, c[0x0][0x220] ;  /* 0x00008800ff047b82 */ /* 0x000f620000000a00 */
[----:B-1----:R-:W-:-:S02]  /*0080*/  SHF.R.S32.HI R3, RZ, 0x1f, R0 ;  /* 0x0000001fff037819 */ /* 0x002fc40000011400 */
[----:B------:R-:W-:Y:S02]  /*0090*/  ISETP.GE.AND P0, PT, R0, 0x40, PT ;  /* 0x000000400000780c */ /* 0x000fe40003f06270 */
[----:B------:R-:W-:-:S04]  /*00a0*/  LEA.HI R3, R3, R0, RZ, 0x2 ;  /* 0x0000000003037211 */ /* 0x000fc800078f10ff */
[----:B------:R-:W-:Y:S02]  /*00b0*/  SHF.R.S32.HI R13, RZ, 0x2, R3 ;  /* 0x00000002ff0d7819 */ /* 0x000fe40000011403 */
[----:B------:R-:W-:Y:S02]  /*00c0*/  LOP3.LUT R15, R3, 0xffffffc, RZ, 0xc0, !PT ;  /* 0x0ffffffc030f7812 */ /* 0x000fe400078ec0ff */
[----:B------:R-:W-:Y:S01]  /*00d0*/  LEA.HI R12, R13, R13, RZ, 0x2 ;  /* 0x0000000d0d0c7211 */ /* 0x000fe200078f10ff */
[----:B------:R-:W1:Y:S02]  /*00e0*/  LDC.64 R2, c[0x0][0x210] ;  /* 0x00008400ff027b82 */ /* 0x000e640000000a00 */
[----:B------:R-:W-:Y:S01]  /*00f0*/  IMAD.IADD R15, R0, 0x1, -R15 ;  /* 0x00000001000f7824 */ /* 0x000fe200078e0a0f */
[----:B------:R-:W-:Y:S02]  /*0100*/  LOP3.LUT R16, R12, 0xffffffc, RZ, 0xc0, !PT ;  /* 0x0ffffffc0c107812 */ /* 0x000fe400078ec0ff */
[----:B---3--:R-:W-:-:S03]  /*0110*/  LOP3.LUT R12, R14, 0xf, RZ, 0xc0, !PT ;  /* 0x0000000f0e0c7812 */ /* 0x008fc600078ec0ff */
[----:B------:R-:W-:Y:S01]  /*0120*/  IMAD.IADD R13, R13, 0x1, -R16 ;  /* 0x000000010d0d7824 */ /* 0x000fe200078e0a10 */
[----:B------:R-:W-:Y:S02]  /*0130*/  LEA R15, R15, R12, 0x4 ;  /* 0x0000000c0f0f7211 */ /* 0x000fe400078e20ff */
[----:B------:R-:W-:Y:S01]  /*0140*/  CS2R R16, SRZ ;  /* 0x0000000000107805 */ /* 0x000fe2000001ff00 */
[----:B------:R-:W-:Y:S02]  /*0150*/  IMAD R13, R13, 0x10, R12 ;  /* 0x000000100d0d7824 */ /* 0x000fe400078e020c */
[----:B--2---:R-:W-:-:S04]  /*0160*/  IMAD.WIDE R10, R15, 0x4, R10 ;  /* 0x000000040f0a7825 */ /* 0x004fc800078e020a */
[----:B----4-:R-:W-:Y:S01]  /*0170*/  IMAD.WIDE R8, R15, 0x4, R8 ;  /* 0x000000040f087825 */ /* 0x010fe200078e0208 */
[----:B------:R-:W-:Y:S01]  /*0180*/  HFMA2.MMA R15, -RZ, RZ, 0, 0 ;  /* 0x00000000ff0f7435 */ /* 0x000fe200000001ff */
[----:B------:R-:W2:Y:S02]  /*0190*/  @!P0 LDG.E.EL R16, desc[UR4][R10.64] ;  /* 0x000000040a108981 */ /* 0x000ea4000c2e1900 */
[C---:B-----5:R-:W-:Y:S02]  /*01a0*/  IMAD.WIDE R6, R13.reuse, 0x4, R6 ;  /* 0x000000040d067825 */ /* 0x060fe400078e0206 */
[----:B------:R-:W3:Y:S02]  /*01b0*/  @!P0 LDG.E.EL R17, desc[UR4][R8.64] ;  /* 0x0000000408118981 */ /* 0x000ee4000c2e1900 */
[----:B0-----:R-:W-:Y:S01]  /*01c0*/  IMAD.WIDE R4, R13, 0x4, R4 ;  /* 0x000000040d047825 */ /* 0x001fe200078e0204 */
[----:B------:R-:W-:Y:S02]  /*01d0*/  CS2R R12, SRZ ;  /* 0x00000000000c7805 */ /* 0x000fe4000001ff00 */
[----:B------:R-:W4:Y:S01]  /*01e0*/  @!P0 LDG.E.EL R15, desc[UR4][R6.64] ;  /* 0x00000004060f8981 */ /* 0x000f22000c2e1900 */
[----:B-1----:R-:W-:-:S03]  /*01f0*/  IMAD.WIDE R2, R0, 0x4, R2 ;  /* 0x0000000400027825 */ /* 0x002fc600078e0202 */
[----:B------:R-:W5:Y:S04]  /*0200*/  @!P0 LDG.E.EL R13, desc[UR4][R4.64] ;  /* 0x00000004040d8981 */ /* 0x000f68000c2e1900 */
[----:B------:R-:W5:Y:S01]  /*0210*/  @!P0 LDG.E.EL R12, desc[UR4][R2.64] ;  /* 0x00000004020c8981 */ /* 0x000f62000c2e1900 */
[----:B--2---:R-:W-:Y:S02]  /*0220*/  SEL R16, R16, RZ, !P0 ;  /* 0x000000ff10107207 */ /* 0x004fe40004000000 */
[----:B---3--:R-:W-:Y:S02]  /*0230*/  SEL R17, R17, RZ, !P0 ;  /* 0x000000ff11117207 */ /* 0x008fe40004000000 */
[----:B----4-:R-:W-:Y:S02]  /*0240*/  SEL R15, R15, RZ, !P0 ;  /* 0x000000ff0f0f7207 */ /* 0x010fe40004000000 */
[----:B-----5:R-:W-:Y:S01]  /*0250*/  SEL R10, R13, RZ, !P0 ;  /* 0x000000ff0d0a7207 */ /* 0x020fe20004000000 */
[----:B------:R-:W-:-:S04]  /*0260*/  FFMA R17, R16, R12, R17 ;  /* 0x0000000c10117223 */ /* 0x000fc80000000011 */
[----:B------:R-:W-:-:S04]  /*0270*/  FFMA R12, R15, R12, R10 ;  /* 0x0000000c0f0c7223 */ /* 0x000fc8000000000a */
[----:B------:R-:W-:-:S05]  /*0280*/  FADD R12, R12, R17 ;  /* 0x000000110c0c7221 */ /* 0x000fca0000000000 */
[----:B------:R-:W-:-:S05]  /*0290*/  FSEL R12, R12, RZ, !P0 ;  /* 0x000000ff0c0c7208 */ /* 0x000fca0004000000 */
[----:B------:R-:W0:Y:S02]  /*02a0*/  SHFL.BFLY PT, R7, R12, 0x8, 0x1f ;  /* 0x0d001f000c077f89 */ /* 0x000e2400000e0000 */
[----:B0-----:R-:W-:-:S05]  /*02b0*/  FADD R7, R12, R7 ;  /* 0x000000070c077221 */ /* 0x001fca0000000000 */
[----:B------:R-:W0:Y:S02]  /*02c0*/  SHFL.BFLY PT, R2, R7, 0x4, 0x1f ;  /* 0x0c801f0007027f89 */ /* 0x000e2400000e0000 */
[----:B0-----:R-:W-:-:S05]  /*02d0*/  FADD R4, R7, R2 ;  /* 0x0000000207047221 */ /* 0x001fca0000000000 */
[----:B------:R-:W0:Y:S01]  /*02e0*/  SHFL.BFLY PT, R3, R4, 0x2, 0x1f ;  /* 0x0c401f0004037f89 */ /* 0x000e2200000e0000 */
[----:B------:R-:W-:-:S04]  /*02f0*/  LOP3.LUT P0, RZ, R14, 0x3f, RZ, 0xc0, !PT ;  /* 0x0000003f0eff7812 */ /* 0x000fc8000780c0ff */
[----:B------:R-:W-:Y:S01]  /*0300*/  ISETP.LT.AND P0, PT, R0, 0x40, !P0 ;  /* 0x000000400000780c */ /* 0x000fe20004701270 */
[----:B0-----:R-:W-:Y:S02]  /*0310*/  FADD R5, R4, R3 ;  /* 0x0000000304057221 */ /* 0x001fe40000000000 */
[----:B------:R-:W0:Y:S03]  /*0320*/  LDC.64 R2, c[0x0][0x238] ;  /* 0x00008e00ff027b82 */ /* 0x000e260000000a00 */
[----:B------:R-:W1:Y:S01]  /*0330*/  SHFL.BFLY PT, R6, R5, 0x1, 0x1f ;  /* 0x0c201f0005067f89 */ /* 0x000e6200000e0000 */
[----:B0-----:R-:W-:-:S04]  /*0340*/  IMAD.WIDE R2, R0, 0x4, R2 ;  /* 0x0000000400027825 */ /* 0x001fc800078e0202 */
[----:B-1----:R-:W-:Y:S02]  /*0350*/  FADD R9, R5, R6 ;  /* 0x0000000605097221 */ /* 0x002fe40000000000 */
[----:B------:R-:W-:Y:S05]  /*0360*/  @!P0 EXIT ;  /* 0x000000000000894d */ /* 0x000fea0003800000 */
[----:B------:R-:W-:Y:S01]  /*0370*/  STG.E desc[UR4][R2.64], R9 ;  /* 0x0000000902007986 */ /* 0x000fe2000c101904 */
[----:B------:R-:W-:Y:S05]  /*0380*/  EXIT ;  /* 0x000000000000794d */ /* 0x000fea0003800000 */
.L_x_0:
[----:B------:R-:W-:-:S00]  /*0390*/  BRA `(.L_x_0) ;  /* 0xfffffffc00fc7947 */ /* 0x000fc0000383ffff */
[----:B------:R-:W-:-:S00]  /*03a0*/  NOP ;  /* 0x0000000000007918 */ /* 0x000fc00000000000 */
        /* <DEDUP_REMOVED lines=13> */
.L_x_1:


//--------------------- .nv.constant0.triton_per_fused_sum_0 --------------------------
	.section	.nv.constant0.triton_per_fused_sum_0,"a",@progbits
	.sectionflags	@""
	.align	4
.nv.constant0.triton_per_fused_sum_0:
	.zero		584
